//
// Generated by NVIDIA NVVM Compiler
//
// Compiler Build ID: CL-36424714
// Cuda compilation tools, release 13.0, V13.0.88
// Based on NVVM 20.0.0
//

.version 9.0
.target sm_100
.address_size 64

	// .globl	MatVecMul

.visible .entry MatVecMul(
	.param .u64 .ptr .align 1 MatVecMul_param_0,
	.param .u64 .ptr .align 1 MatVecMul_param_1,
	.param .u64 .ptr .align 1 MatVecMul_param_2,
	.param .u32 MatVecMul_param_3,
	.param .u32 MatVecMul_param_4
)
{
	.reg .pred 	%p<11>;
	.reg .b32 	%r<38>;
	.reg .b32 	%f<112>;
	.reg .b64 	%rd<31>;

	ld.param.u64 	%rd11, [MatVecMul_param_0];
	ld.param.u64 	%rd12, [MatVecMul_param_1];
	ld.param.u64 	%rd10, [MatVecMul_param_2];
	ld.param.u32 	%r24, [MatVecMul_param_3];
	ld.param.u32 	%r23, [MatVecMul_param_4];
	cvta.to.global.u64 	%rd1, %rd12;
	cvta.to.global.u64 	%rd2, %rd11;
	mov.u32 	%r25, %ctaid.x;
	mov.u32 	%r26, %ntid.x;
	mov.u32 	%r27, %tid.x;
	mad.lo.s32 	%r1, %r25, %r26, %r27;
	setp.ge.s32 	%p1, %r1, %r24;
	@%p1 bra 	$L__BB0_15;
	setp.lt.s32 	%p2, %r23, 1;
	mov.f32 	%f111, 0f00000000;
	@%p2 bra 	$L__BB0_14;
	mul.lo.s32 	%r2, %r23, %r1;
	and.b32  	%r3, %r23, 15;
	setp.lt.u32 	%p3, %r23, 16;
	mov.f32 	%f111, 0f00000000;
	mov.b32 	%r34, 0;
	@%p3 bra 	$L__BB0_5;
	and.b32  	%r34, %r23, 2147483632;
	neg.s32 	%r32, %r34;
	add.s64 	%rd3, %rd2, 32;
	add.s64 	%rd29, %rd1, 32;
	mov.f32 	%f111, 0f00000000;
	mov.u32 	%r31, %r2;
$L__BB0_4:
	.pragma "nounroll";
	mul.wide.s32 	%rd13, %r31, 4;
	add.s64 	%rd14, %rd3, %rd13;
	ld.global.f32 	%f18, [%rd14+-32];
	ld.global.f32 	%f19, [%rd29+-32];
	fma.rn.f32 	%f20, %f18, %f19, %f111;
	ld.global.f32 	%f21, [%rd14+-28];
	ld.global.f32 	%f22, [%rd29+-28];
	fma.rn.f32 	%f23, %f21, %f22, %f20;
	ld.global.f32 	%f24, [%rd14+-24];
	ld.global.f32 	%f25, [%rd29+-24];
	fma.rn.f32 	%f26, %f24, %f25, %f23;
	ld.global.f32 	%f27, [%rd14+-20];
	ld.global.f32 	%f28, [%rd29+-20];
	fma.rn.f32 	%f29, %f27, %f28, %f26;
	ld.global.f32 	%f30, [%rd14+-16];
	ld.global.f32 	%f31, [%rd29+-16];
	fma.rn.f32 	%f32, %f30, %f31, %f29;
	ld.global.f32 	%f33, [%rd14+-12];
	ld.global.f32 	%f34, [%rd29+-12];
	fma.rn.f32 	%f35, %f33, %f34, %f32;
	ld.global.f32 	%f36, [%rd14+-8];
	ld.global.f32 	%f37, [%rd29+-8];
	fma.rn.f32 	%f38, %f36, %f37, %f35;
	ld.global.f32 	%f39, [%rd14+-4];
	ld.global.f32 	%f40, [%rd29+-4];
	fma.rn.f32 	%f41, %f39, %f40, %f38;
	ld.global.f32 	%f42, [%rd14];
	ld.global.f32 	%f43, [%rd29];
	fma.rn.f32 	%f44, %f42, %f43, %f41;
	ld.global.f32 	%f45, [%rd14+4];
	ld.global.f32 	%f46, [%rd29+4];
	fma.rn.f32 	%f47, %f45, %f46, %f44;
	ld.global.f32 	%f48, [%rd14+8];
	ld.global.f32 	%f49, [%rd29+8];
	fma.rn.f32 	%f50, %f48, %f49, %f47;
	ld.global.f32 	%f51, [%rd14+12];
	ld.global.f32 	%f52, [%rd29+12];
	fma.rn.f32 	%f53, %f51, %f52, %f50;
	ld.global.f32 	%f54, [%rd14+16];
	ld.global.f32 	%f55, [%rd29+16];
	fma.rn.f32 	%f56, %f54, %f55, %f53;
	ld.global.f32 	%f57, [%rd14+20];
	ld.global.f32 	%f58, [%rd29+20];
	fma.rn.f32 	%f59, %f57, %f58, %f56;
	ld.global.f32 	%f60, [%rd14+24];
	ld.global.f32 	%f61, [%rd29+24];
	fma.rn.f32 	%f62, %f60, %f61, %f59;
	ld.global.f32 	%f63, [%rd14+28];
	ld.global.f32 	%f64, [%rd29+28];
	fma.rn.f32 	%f111, %f63, %f64, %f62;
	add.s32 	%r32, %r32, 16;
	add.s32 	%r31, %r31, 16;
	add.s64 	%rd29, %rd29, 64;
	setp.ne.s32 	%p4, %r32, 0;
	@%p4 bra 	$L__BB0_4;
$L__BB0_5:
	setp.eq.s32 	%p5, %r3, 0;
	@%p5 bra 	$L__BB0_14;
	and.b32  	%r11, %r23, 7;
	setp.lt.u32 	%p6, %r3, 8;
	@%p6 bra 	$L__BB0_8;
	add.s32 	%r29, %r34, %r2;
	mul.wide.s32 	%rd15, %r29, 4;
	add.s64 	%rd16, %rd2, %rd15;
	ld.global.f32 	%f66, [%rd16];
	mul.wide.u32 	%rd17, %r34, 4;
	add.s64 	%rd18, %rd1, %rd17;
	ld.global.f32 	%f67, [%rd18];
	fma.rn.f32 	%f68, %f66, %f67, %f111;
	ld.global.f32 	%f69, [%rd16+4];
	ld.global.f32 	%f70, [%rd18+4];
	fma.rn.f32 	%f71, %f69, %f70, %f68;
	ld.global.f32 	%f72, [%rd16+8];
	ld.global.f32 	%f73, [%rd18+8];
	fma.rn.f32 	%f74, %f72, %f73, %f71;
	ld.global.f32 	%f75, [%rd16+12];
	ld.global.f32 	%f76, [%rd18+12];
	fma.rn.f32 	%f77, %f75, %f76, %f74;
	ld.global.f32 	%f78, [%rd16+16];
	ld.global.f32 	%f79, [%rd18+16];
	fma.rn.f32 	%f80, %f78, %f79, %f77;
	ld.global.f32 	%f81, [%rd16+20];
	ld.global.f32 	%f82, [%rd18+20];
	fma.rn.f32 	%f83, %f81, %f82, %f80;
	ld.global.f32 	%f84, [%rd16+24];
	ld.global.f32 	%f85, [%rd18+24];
	fma.rn.f32 	%f86, %f84, %f85, %f83;
	ld.global.f32 	%f87, [%rd16+28];
	ld.global.f32 	%f88, [%rd18+28];
	fma.rn.f32 	%f111, %f87, %f88, %f86;
	add.s32 	%r34, %r34, 8;
$L__BB0_8:
	setp.eq.s32 	%p7, %r11, 0;
	@%p7 bra 	$L__BB0_14;
	and.b32  	%r14, %r23, 3;
	setp.lt.u32 	%p8, %r11, 4;
	@%p8 bra 	$L__BB0_11;
	add.s32 	%r30, %r34, %r2;
	mul.wide.s32 	%rd19, %r30, 4;
	add.s64 	%rd20, %rd2, %rd19;
	ld.global.f32 	%f90, [%rd20];
	mul.wide.u32 	%rd21, %r34, 4;
	add.s64 	%rd22, %rd1, %rd21;
	ld.global.f32 	%f91, [%rd22];
	fma.rn.f32 	%f92, %f90, %f91, %f111;
	ld.global.f32 	%f93, [%rd20+4];
	ld.global.f32 	%f94, [%rd22+4];
	fma.rn.f32 	%f95, %f93, %f94, %f92;
	ld.global.f32 	%f96, [%rd20+8];
	ld.global.f32 	%f97, [%rd22+8];
	fma.rn.f32 	%f98, %f96, %f97, %f95;
	ld.global.f32 	%f99, [%rd20+12];
	ld.global.f32 	%f100, [%rd22+12];
	fma.rn.f32 	%f111, %f99, %f100, %f98;
	add.s32 	%r34, %r34, 4;
$L__BB0_11:
	setp.eq.s32 	%p9, %r14, 0;
	@%p9 bra 	$L__BB0_14;
	mul.wide.u32 	%rd23, %r34, 4;
	add.s64 	%rd30, %rd1, %rd23;
	add.s32 	%r37, %r34, %r2;
	neg.s32 	%r36, %r14;
$L__BB0_13:
	.pragma "nounroll";
	mul.wide.s32 	%rd24, %r37, 4;
	add.s64 	%rd25, %rd2, %rd24;
	ld.global.f32 	%f101, [%rd25];
	ld.global.f32 	%f102, [%rd30];
	fma.rn.f32 	%f111, %f101, %f102, %f111;
	add.s64 	%rd30, %rd30, 4;
	add.s32 	%r37, %r37, 1;
	add.s32 	%r36, %r36, 1;
	setp.ne.s32 	%p10, %r36, 0;
	@%p10 bra 	$L__BB0_13;
$L__BB0_14:
	cvta.to.global.u64 	%rd26, %rd10;
	mul.wide.s32 	%rd27, %r1, 4;
	add.s64 	%rd28, %rd26, %rd27;
	st.global.f32 	[%rd28], %f111;
$L__BB0_15:
	ret;

}
	// .globl	SigmoidActivation
.visible .entry SigmoidActivation(
	.param .u64 .ptr .align 1 SigmoidActivation_param_0,
	.param .u32 SigmoidActivation_param_1
)
{
	.reg .pred 	%p<2>;
	.reg .b32 	%r<8>;
	.reg .b32 	%f<15>;
	.reg .b64 	%rd<5>;

	ld.param.u64 	%rd1, [SigmoidActivation_param_0];
	ld.param.u32 	%r2, [SigmoidActivation_param_1];
	mov.u32 	%r3, %ctaid.x;
	mov.u32 	%r4, %ntid.x;
	mov.u32 	%r5, %tid.x;
	mad.lo.s32 	%r1, %r3, %r4, %r5;
	setp.ge.s32 	%p1, %r1, %r2;
	@%p1 bra 	$L__BB1_2;
	cvta.to.global.u64 	%rd2, %rd1;
	mul.wide.s32 	%rd3, %r1, 4;
	add.s64 	%rd4, %rd2, %rd3;
	ld.global.f32 	%f1, [%rd4];
	fma.rn.f32 	%f2, %f1, 0fBBBB989D, 0f3F000000;
	cvt.sat.f32.f32 	%f3, %f2;
	mov.f32 	%f4, 0f4B400001;
	mov.f32 	%f5, 0f437C0000;
	fma.rm.f32 	%f6, %f3, %f5, %f4;
	add.f32 	%f7, %f6, 0fCB40007F;
	neg.f32 	%f8, %f7;
	fma.rn.f32 	%f9, %f1, 0fBFB8AA3B, %f8;
	fma.rn.f32 	%f10, %f1, 0fB2A57060, %f9;
	mov.b32 	%r6, %f6;
	shl.b32 	%r7, %r6, 23;
	mov.b32 	%f11, %r7;
	ex2.approx.ftz.f32 	%f12, %f10;
	fma.rn.f32 	%f13, %f12, %f11, 0f3F800000;
	rcp.rn.f32 	%f14, %f13;
	st.global.f32 	[%rd4], %f14;
$L__BB1_2:
	ret;

}
	// .globl	ComputeGradient
.visible .entry ComputeGradient(
	.param .u64 .ptr .align 1 ComputeGradient_param_0,
	.param .u64 .ptr .align 1 ComputeGradient_param_1,
	.param .u64 .ptr .align 1 ComputeGradient_param_2,
	.param .u32 ComputeGradient_param_3
)
{
	.reg .pred 	%p<2>;
	.reg .b32 	%r<6>;
	.reg .b32 	%f<4>;
	.reg .b64 	%rd<10>;

	ld.param.u64 	%rd1, [ComputeGradient_param_0];
	ld.param.u64 	%rd2, [ComputeGradient_param_1];
	ld.param.u64 	%rd3, [ComputeGradient_param_2];
	ld.param.u32 	%r2, [ComputeGradient_param_3];
	mov.u32 	%r3, %ctaid.x;
	mov.u32 	%r4, %ntid.x;
	mov.u32 	%r5, %tid.x;
	mad.lo.s32 	%r1, %r3, %r4, %r5;
	setp.ge.s32 	%p1, %r1, %r2;
	@%p1 bra 	$L__BB2_2;
	cvta.to.global.u64 	%rd4, %rd1;
	cvta.to.global.u64 	%rd5, %rd2;
	cvta.to.global.u64 	%rd6, %rd3;
	mul.wide.s32 	%rd7, %r1, 4;
	add.s64 	%rd8, %rd4, %rd7;
	ld.global.f32 	%f1, [%rd8];
	ld.global.f32 	%f2, [%rd5];
	mul.f32 	%f3, %f1, %f2;
	add.s64 	%rd9, %rd6, %rd7;
	st.global.f32 	[%rd9], %f3;
$L__BB2_2:
	ret;

}
	// .globl	ComputeOutputError
.visible .entry ComputeOutputError(
	.param .u64 .ptr .align 1 ComputeOutputError_param_0,
	.param .u64 .ptr .align 1 ComputeOutputError_param_1,
	.param .u64 .ptr .align 1 ComputeOutputError_param_2,
	.param .u32 ComputeOutputError_param_3
)
{
	.reg .pred 	%p<2>;
	.reg .b32 	%r<6>;
	.reg .b32 	%f<4>;
	.reg .b64 	%rd<11>;

	ld.param.u64 	%rd1, [ComputeOutputError_param_0];
	ld.param.u64 	%rd2, [ComputeOutputError_param_1];
	ld.param.u64 	%rd3, [ComputeOutputError_param_2];
	ld.param.u32 	%r2, [ComputeOutputError_param_3];
	mov.u32 	%r3, %ctaid.x;
	mov.u32 	%r4, %ntid.x;
	mov.u32 	%r5, %tid.x;
	mad.lo.s32 	%r1, %r3, %r4, %r5;
	setp.ge.s32 	%p1, %r1, %r2;
	@%p1 bra 	$L__BB3_2;
	cvta.to.global.u64 	%rd4, %rd1;
	cvta.to.global.u64 	%rd5, %rd2;
	cvta.to.global.u64 	%rd6, %rd3;
	mul.wide.s32 	%rd7, %r1, 4;
	add.s64 	%rd8, %rd4, %rd7;
	ld.global.f32 	%f1, [%rd8];
	add.s64 	%rd9, %rd5, %rd7;
	ld.global.f32 	%f2, [%rd9];
	sub.f32 	%f3, %f1, %f2;
	add.s64 	%rd10, %rd6, %rd7;
	st.global.f32 	[%rd10], %f3;
$L__BB3_2:
	ret;

}


// ===== COMPILED SASS (sm_100) =====

	.target	sm_100

	.elftype	@"ET_EXEC"


//--------------------- .note.nv.tkinfo           --------------------------
	.section	.note.nv.tkinfo,"",@"SHT_NOTE"
	.sectionflags	@"SHF_NOTE_NV_TKINFO"
	.tkinfo
        /*0018*/ 	.word	0x00000002
        /*0030*/ 	.string	""
        /*0030*/ 	.string	"ptxas"
        /*0030*/ 	.string	"Cuda compilation tools, release 13.0, V13.0.88"
        /*0030*/ 	.string	"Build cuda_13.0.r13.0/compiler.36424714_0"
        /*0030*/ 	.string	"-arch sm_100 -m 64 "



//--------------------- .note.nv.cuinfo           --------------------------
	.section	.note.nv.cuinfo,"",@"SHT_NOTE"
	.sectionflags	@"SHF_NOTE_NV_CUINFO"
        /*0018*/ 	.short	0x0002
        /*001a*/ 	.short	0x0064
        /*001c*/ 	.short	0x0082
	.zero		2


//--------------------- .nv.info                  --------------------------
	.section	.nv.info,"",@"SHT_CUDA_INFO"
	.align	4


	//----- nvinfo : EIATTR_REGCOUNT
	.align		4
        /*0000*/ 	.byte	0x04, 0x2f
        /*0002*/ 	.short	(.L_1 - .L_0)
	.align		4
.L_0:
        /*0004*/ 	.word	index@(MatVecMul)
        /*0008*/ 	.word	0x0000001e


	//----- nvinfo : EIATTR_FRAME_SIZE
	.align		4
.L_1:
        /*000c*/ 	.byte	0x04, 0x11
        /*000e*/ 	.short	(.L_3 - .L_2)
	.align		4
.L_2:
        /*0010*/ 	.word	index@(MatVecMul)
        /*0014*/ 	.word	0x00000000


	//----- nvinfo : EIATTR_REGCOUNT
	.align		4
.L_3:
        /*0018*/ 	.byte	0x04, 0x2f
        /*001a*/ 	.short	(.L_5 - .L_4)
	.align		4
.L_4:
        /*001c*/ 	.word	index@(SigmoidActivation)
        /*0020*/ 	.word	0x0000000f


	//----- nvinfo : EIATTR_FRAME_SIZE
	.align		4
.L_5:
        /*0024*/ 	.byte	0x04, 0x11
        /*0026*/ 	.short	(.L_7 - .L_6)
	.align		4
.L_6:
        /*0028*/ 	.word	index@($__internal_0_$__cuda_sm20_rcp_rn_f32_slowpath)
        /*002c*/ 	.word	0x00000000


	//----- nvinfo : EIATTR_FRAME_SIZE
	.align		4
.L_7:
        /*0030*/ 	.byte	0x04, 0x11
        /*0032*/ 	.short	(.L_9 - .L_8)
	.align		4
.L_8:
        /*0034*/ 	.word	index@(SigmoidActivation)
        /*0038*/ 	.word	0x00000000


	//----- nvinfo : EIATTR_REGCOUNT
	.align		4
.L_9:
        /*003c*/ 	.byte	0x04, 0x2f
        /*003e*/ 	.short	(.L_11 - .L_10)
	.align		4
.L_10:
        /*0040*/ 	.word	index@(ComputeGradient)
        /*0044*/ 	.word	0x0000000c


	//----- nvinfo : EIATTR_FRAME_SIZE
	.align		4
.L_11:
        /*0048*/ 	.byte	0x04, 0x11
        /*004a*/ 	.short	(.L_13 - .L_12)
	.align		4
.L_12:
        /*004c*/ 	.word	index@(ComputeGradient)
        /*0050*/ 	.word	0x00000000


	//----- nvinfo : EIATTR_REGCOUNT
	.align		4
.L_13:
        /*0054*/ 	.byte	0x04, 0x2f
        /*0056*/ 	.short	(.L_15 - .L_14)
	.align		4
.L_14:
        /*0058*/ 	.word	index@(ComputeOutputError)
        /*005c*/ 	.word	0x0000000c


	//----- nvinfo : EIATTR_FRAME_SIZE
	.align		4
.L_15:
        /*0060*/ 	.byte	0x04, 0x11
        /*0062*/ 	.short	(.L_17 - .L_16)
	.align		4
.L_16:
        /*0064*/ 	.word	index@(ComputeOutputError)
        /*0068*/ 	.word	0x00000000


	//----- nvinfo : EIATTR_MIN_STACK_SIZE
	.align		4
.L_17:
        /*006c*/ 	.byte	0x04, 0x12
        /*006e*/ 	.short	(.L_19 - .L_18)
	.align		4
.L_18:
        /*0070*/ 	.word	index@(ComputeOutputError)
        /*0074*/ 	.word	0x00000000


	//----- nvinfo : EIATTR_MIN_STACK_SIZE
	.align		4
.L_19:
        /*0078*/ 	.byte	0x04, 0x12
        /*007a*/ 	.short	(.L_21 - .L_20)
	.align		4
.L_20:
        /*007c*/ 	.word	index@(ComputeGradient)
        /*0080*/ 	.word	0x00000000


	//----- nvinfo : EIATTR_MIN_STACK_SIZE
	.align		4
.L_21:
        /*0084*/ 	.byte	0x04, 0x12
        /*0086*/ 	.short	(.L_23 - .L_22)
	.align		4
.L_22:
        /*0088*/ 	.word	index@(SigmoidActivation)
        /*008c*/ 	.word	0x00000000


	//----- nvinfo : EIATTR_MIN_STACK_SIZE
	.align		4
.L_23:
        /*0090*/ 	.byte	0x04, 0x12
        /*0092*/ 	.short	(.L_25 - .L_24)
	.align		4
.L_24:
        /*0094*/ 	.word	index@(MatVecMul)
        /*0098*/ 	.word	0x00000000
.L_25:


//--------------------- .nv.compat                --------------------------
	.section	.nv.compat,"",@"SHT_CUDA_COMPAT_INFO"
	.align	4
        /*0000*/ 	.byte	0x02, 0x09, 0x00, 0x00, 0x02, 0x02, 0x01, 0x00, 0x02, 0x05, 0x05, 0x00, 0x03, 0x07, 0x01, 0x01
        /*0010*/ 	.byte	0x02, 0x03, 0x00, 0x00, 0x02, 0x06, 0x01, 0x00, 0x04, 0x0b, 0x08, 0x00, 0x09, 0x00, 0x00, 0x00
        /*0020*/ 	.byte	0x00, 0x00, 0x00, 0x00


//--------------------- .nv.info.ComputeOutputError --------------------------
	.section	.nv.info.ComputeOutputError,"",@"SHT_CUDA_INFO"
	.sectionflags	@""
	.align	4


	//----- nvinfo : EIATTR_CUDA_API_VERSION
	.align		4
        /*0000*/ 	.byte	0x04, 0x37
        /*0002*/ 	.short	(.L_27 - .L_26)
.L_26:
        /*0004*/ 	.word	0x00000082


	//----- nvinfo : EIATTR_KPARAM_INFO
	.align		4
.L_27:
        /*0008*/ 	.byte	0x04, 0x17
        /*000a*/ 	.short	(.L_29 - .L_28)
.L_28:
        /*000c*/ 	.word	0x00000000
        /*0010*/ 	.short	0x0003
        /*0012*/ 	.short	0x0018
        /*0014*/ 	.byte	0x00, 0xf0, 0x11, 0x00


	//----- nvinfo : EIATTR_KPARAM_INFO
	.align		4
.L_29:
        /*0018*/ 	.byte	0x04, 0x17
        /*001a*/ 	.short	(.L_31 - .L_30)
.L_30:
        /*001c*/ 	.word	0x00000000
        /*0020*/ 	.short	0x0002
        /*0022*/ 	.short	0x0010
        /*0024*/ 	.byte	0x00, 0xf5, 0x21, 0x00


	//----- nvinfo : EIATTR_KPARAM_INFO
	.align		4
.L_31:
        /*0028*/ 	.byte	0x04, 0x17
        /*002a*/ 	.short	(.L_33 - .L_32)
.L_32:
        /*002c*/ 	.word	0x00000000
        /*0030*/ 	.short	0x0001
        /*0032*/ 	.short	0x0008
        /*0034*/ 	.byte	0x00, 0xf5, 0x21, 0x00


	//----- nvinfo : EIATTR_KPARAM_INFO
	.align		4
.L_33:
        /*0038*/ 	.byte	0x04, 0x17
        /*003a*/ 	.short	(.L_35 - .L_34)
.L_34:
        /*003c*/ 	.word	0x00000000
        /*0040*/ 	.short	0x0000
        /*0042*/ 	.short	0x0000
        /*0044*/ 	.byte	0x00, 0xf5, 0x21, 0x00


	//----- nvinfo : EIATTR_SPARSE_MMA_MASK
	.align		4
.L_35:
        /*0048*/ 	.byte	0x03, 0x50
        /*004a*/ 	.short	0x0000


	//----- nvinfo : EIATTR_MAXREG_COUNT
	.align		4
        /*004c*/ 	.byte	0x03, 0x1b
        /*004e*/ 	.short	0x00ff


	//----- nvinfo : EIATTR_MERCURY_ISA_VERSION
	.align		4
        /*0050*/ 	.byte	0x03, 0x5f
        /*0052*/ 	.short	0x0101


	//----- nvinfo : EIATTR_VRC_CTA_INIT_COUNT
	.align		4
        /*0054*/ 	.byte	0x02, 0x4a
	.zero		1
	.zero		1


	//----- nvinfo : EIATTR_EXIT_INSTR_OFFSETS
	.align		4
        /*0058*/ 	.byte	0x04, 0x1c
        /*005a*/ 	.short	(.L_37 - .L_36)


	//   ....[0]....
.L_36:
        /*005c*/ 	.word	0x00000070


	//   ....[1]....
        /*0060*/ 	.word	0x00000130


	//----- nvinfo : EIATTR_CBANK_PARAM_SIZE
	.align		4
.L_37:
        /*0064*/ 	.byte	0x03, 0x19
        /*0066*/ 	.short	0x001c


	//----- nvinfo : EIATTR_PARAM_CBANK
	.align		4
        /*0068*/ 	.byte	0x04, 0x0a
        /*006a*/ 	.short	(.L_39 - .L_38)
	.align		4
.L_38:
        /*006c*/ 	.word	index@(.nv.constant0.ComputeOutputError)
        /*0070*/ 	.short	0x0380
        /*0072*/ 	.short	0x001c


	//----- nvinfo : EIATTR_SW_WAR
	.align		4
.L_39:
        /*0074*/ 	.byte	0x04, 0x36
        /*0076*/ 	.short	(.L_41 - .L_40)
.L_40:
        /*0078*/ 	.word	0x00000008
.L_41:


//--------------------- .nv.info.ComputeGradient  --------------------------
	.section	.nv.info.ComputeGradient,"",@"SHT_CUDA_INFO"
	.sectionflags	@""
	.align	4


	//----- nvinfo : EIATTR_CUDA_API_VERSION
	.align		4
        /*0000*/ 	.byte	0x04, 0x37
        /*0002*/ 	.short	(.L_43 - .L_42)
.L_42:
        /*0004*/ 	.word	0x00000082


	//----- nvinfo : EIATTR_KPARAM_INFO
	.align		4
.L_43:
        /*0008*/ 	.byte	0x04, 0x17
        /*000a*/ 	.short	(.L_45 - .L_44)
.L_44:
        /*000c*/ 	.word	0x00000000
        /*0010*/ 	.short	0x0003
        /*0012*/ 	.short	0x0018
        /*0014*/ 	.byte	0x00, 0xf0, 0x11, 0x00


	//----- nvinfo : EIATTR_KPARAM_INFO
	.align		4
.L_45:
        /*0018*/ 	.byte	0x04, 0x17
        /*001a*/ 	.short	(.L_47 - .L_46)
.L_46:
        /*001c*/ 	.word	0x00000000
        /*0020*/ 	.short	0x0002
        /*0022*/ 	.short	0x0010
        /*0024*/ 	.byte	0x00, 0xf5, 0x21, 0x00


	//----- nvinfo : EIATTR_KPARAM_INFO
	.align		4
.L_47:
        /*0028*/ 	.byte	0x04, 0x17
        /*002a*/ 	.short	(.L_49 - .L_48)
.L_48:
        /*002c*/ 	.word	0x00000000
        /*0030*/ 	.short	0x0001
        /*0032*/ 	.short	0x0008
        /*0034*/ 	.byte	0x00, 0xf5, 0x21, 0x00


	//----- nvinfo : EIATTR_KPARAM_INFO
	.align		4
.L_49:
        /*0038*/ 	.byte	0x04, 0x17
        /*003a*/ 	.short	(.L_51 - .L_50)
.L_50:
        /*003c*/ 	.word	0x00000000
        /*0040*/ 	.short	0x0000
        /*0042*/ 	.short	0x0000
        /*0044*/ 	.byte	0x00, 0xf5, 0x21, 0x00


	//----- nvinfo : EIATTR_SPARSE_MMA_MASK
	.align		4
.L_51:
        /*0048*/ 	.byte	0x03, 0x50
        /*004a*/ 	.short	0x0000


	//----- nvinfo : EIATTR_MAXREG_COUNT
	.align		4
        /*004c*/ 	.byte	0x03, 0x1b
        /*004e*/ 	.short	0x00ff


	//----- nvinfo : EIATTR_MERCURY_ISA_VERSION
	.align		4
        /*0050*/ 	.byte	0x03, 0x5f
        /*0052*/ 	.short	0x0101


	//----- nvinfo : EIATTR_VRC_CTA_INIT_COUNT
	.align		4
        /*0054*/ 	.byte	0x02, 0x4a
	.zero		1
	.zero		1


	//----- nvinfo : EIATTR_EXIT_INSTR_OFFSETS
	.align		4
        /*0058*/ 	.byte	0x04, 0x1c
        /*005a*/ 	.short	(.L_53 - .L_52)


	//   ....[0]....
.L_52:
        /*005c*/ 	.word	0x00000070


	//   ....[1]....
        /*0060*/ 	.word	0x00000120


	//----- nvinfo : EIATTR_CBANK_PARAM_SIZE
	.align		4
.L_53:
        /*0064*/ 	.byte	0x03, 0x19
        /*0066*/ 	.short	0x001c


	//----- nvinfo : EIATTR_PARAM_CBANK
	.align		4
        /*0068*/ 	.byte	0x04, 0x0a
        /*006a*/ 	.short	(.L_55 - .L_54)
	.align		4
.L_54:
        /*006c*/ 	.word	index@(.nv.constant0.ComputeGradient)
        /*0070*/ 	.short	0x0380
        /*0072*/ 	.short	0x001c


	//----- nvinfo : EIATTR_SW_WAR
	.align		4
.L_55:
        /*0074*/ 	.byte	0x04, 0x36
        /*0076*/ 	.short	(.L_57 - .L_56)
.L_56:
        /*0078*/ 	.word	0x00000008
.L_57:


//--------------------- .nv.info.SigmoidActivation --------------------------
	.section	.nv.info.SigmoidActivation,"",@"SHT_CUDA_INFO"
	.sectionflags	@""
	.align	4


	//----- nvinfo : EIATTR_CUDA_API_VERSION
	.align		4
        /*0000*/ 	.byte	0x04, 0x37
        /*0002*/ 	.short	(.L_59 - .L_58)
.L_58:
        /*0004*/ 	.word	0x00000082


	//----- nvinfo : EIATTR_KPARAM_INFO
	.align		4
.L_59:
        /*0008*/ 	.byte	0x04, 0x17
        /*000a*/ 	.short	(.L_61 - .L_60)
.L_60:
        /*000c*/ 	.word	0x00000000
        /*0010*/ 	.short	0x0001
        /*0012*/ 	.short	0x0008
        /*0014*/ 	.byte	0x00, 0xf0, 0x11, 0x00


	//----- nvinfo : EIATTR_KPARAM_INFO
	.align		4
.L_61:
        /*0018*/ 	.byte	0x04, 0x17
        /*001a*/ 	.short	(.L_63 - .L_62)
.L_62:
        /*001c*/ 	.word	0x00000000
        /*0020*/ 	.short	0x0000
        /*0022*/ 	.short	0x0000
        /*0024*/ 	.byte	0x00, 0xf5, 0x21, 0x00


	//----- nvinfo : EIATTR_SPARSE_MMA_MASK
	.align		4
.L_63:
        /*0028*/ 	.byte	0x03, 0x50
        /*002a*/ 	.short	0x0000


	//----- nvinfo : EIATTR_MAXREG_COUNT
	.align		4
        /*002c*/ 	.byte	0x03, 0x1b
        /*002e*/ 	.short	0x00ff


	//----- nvinfo : EIATTR_MERCURY_ISA_VERSION
	.align		4
        /*0030*/ 	.byte	0x03, 0x5f
        /*0032*/ 	.short	0x0101


	//----- nvinfo : EIATTR_VRC_CTA_INIT_COUNT
	.align		4
        /*0034*/ 	.byte	0x02, 0x4a
	.zero		1
	.zero		1


	//----- nvinfo : EIATTR_EXIT_INSTR_OFFSETS
	.align		4
        /*0038*/ 	.byte	0x04, 0x1c
        /*003a*/ 	.short	(.L_65 - .L_64)


	//   ....[0]....
.L_64:
        /*003c*/ 	.word	0x00000070


	//   ....[1]....
        /*0040*/ 	.word	0x00000240


	//----- nvinfo : EIATTR_CRS_STACK_SIZE
	.align		4
.L_65:
        /*0044*/ 	.byte	0x04, 0x1e
        /*0046*/ 	.short	(.L_67 - .L_66)
.L_66:
        /*0048*/ 	.word	0x00000000


	//----- nvinfo : EIATTR_CBANK_PARAM_SIZE
	.align		4
.L_67:
        /*004c*/ 	.byte	0x03, 0x19
        /*004e*/ 	.short	0x000c


	//----- nvinfo : EIATTR_PARAM_CBANK
	.align		4
        /*0050*/ 	.byte	0x04, 0x0a
        /*0052*/ 	.short	(.L_69 - .L_68)
	.align		4
.L_68:
        /*0054*/ 	.word	index@(.nv.constant0.SigmoidActivation)
        /*0058*/ 	.short	0x0380
        /*005a*/ 	.short	0x000c


	//----- nvinfo : EIATTR_SW_WAR
	.align		4
.L_69:
        /*005c*/ 	.byte	0x04, 0x36
        /*005e*/ 	.short	(.L_71 - .L_70)
.L_70:
        /*0060*/ 	.word	0x00000008
.L_71:


//--------------------- .nv.info.MatVecMul        --------------------------
	.section	.nv.info.MatVecMul,"",@"SHT_CUDA_INFO"
	.sectionflags	@""
	.align	4


	//----- nvinfo : EIATTR_CUDA_API_VERSION
	.align		4
        /*0000*/ 	.byte	0x04, 0x37
        /*0002*/ 	.short	(.L_73 - .L_72)
.L_72:
        /*0004*/ 	.word	0x00000082


	//----- nvinfo : EIATTR_KPARAM_INFO
	.align		4
.L_73:
        /*0008*/ 	.byte	0x04, 0x17
        /*000a*/ 	.short	(.L_75 - .L_74)
.L_74:
        /*000c*/ 	.word	0x00000000
        /*0010*/ 	.short	0x0004
        /*0012*/ 	.short	0x001c
        /*0014*/ 	.byte	0x00, 0xf0, 0x11, 0x00


	//----- nvinfo : EIATTR_KPARAM_INFO
	.align		4
.L_75:
        /*0018*/ 	.byte	0x04, 0x17
        /*001a*/ 	.short	(.L_77 - .L_76)
.L_76:
        /*001c*/ 	.word	0x00000000
        /*0020*/ 	.short	0x0003
        /*0022*/ 	.short	0x0018
        /*0024*/ 	.byte	0x00, 0xf0, 0x11, 0x00


	//----- nvinfo : EIATTR_KPARAM_INFO
	.align		4
.L_77:
        /*0028*/ 	.byte	0x04, 0x17
        /*002a*/ 	.short	(.L_79 - .L_78)
.L_78:
        /*002c*/ 	.word	0x00000000
        /*0030*/ 	.short	0x0002
        /*0032*/ 	.short	0x0010
        /*0034*/ 	.byte	0x00, 0xf5, 0x21, 0x00


	//----- nvinfo : EIATTR_KPARAM_INFO
	.align		4
.L_79:
        /*0038*/ 	.byte	0x04, 0x17
        /*003a*/ 	.short	(.L_81 - .L_80)
.L_80:
        /*003c*/ 	.word	0x00000000
        /*0040*/ 	.short	0x0001
        /*0042*/ 	.short	0x0008
        /*0044*/ 	.byte	0x00, 0xf5, 0x21, 0x00


	//----- nvinfo : EIATTR_KPARAM_INFO
	.align		4
.L_81:
        /*0048*/ 	.byte	0x04, 0x17
        /*004a*/ 	.short	(.L_83 - .L_82)
.L_82:
        /*004c*/ 	.word	0x00000000
        /*0050*/ 	.short	0x0000
        /*0052*/ 	.short	0x0000
        /*0054*/ 	.byte	0x00, 0xf5, 0x21, 0x00


	//----- nvinfo : EIATTR_SPARSE_MMA_MASK
	.align		4
.L_83:
        /*0058*/ 	.byte	0x03, 0x50
        /*005a*/ 	.short	0x0000


	//----- nvinfo : EIATTR_MAXREG_COUNT
	.align		4
        /*005c*/ 	.byte	0x03, 0x1b
        /*005e*/ 	.short	0x00ff


	//----- nvinfo : EIATTR_MERCURY_ISA_VERSION
	.align		4
        /*0060*/ 	.byte	0x03, 0x5f
        /*0062*/ 	.short	0x0101


	//----- nvinfo : EIATTR_VRC_CTA_INIT_COUNT
	.align		4
        /*0064*/ 	.byte	0x02, 0x4a
	.zero		1
	.zero		1


	//----- nvinfo : EIATTR_EXIT_INSTR_OFFSETS
	.align		4
        /*0068*/ 	.byte	0x04, 0x1c
        /*006a*/ 	.short	(.L_85 - .L_84)


	//   ....[0]....
.L_84:
        /*006c*/ 	.word	0x00000070


	//   ....[1]....
        /*0070*/ 	.word	0x00000a90


	//----- nvinfo : EIATTR_CBANK_PARAM_SIZE
	.align		4
.L_85:
        /*0074*/ 	.byte	0x03, 0x19
        /*0076*/ 	.short	0x0020


	//----- nvinfo : EIATTR_PARAM_CBANK
	.align		4
        /*0078*/ 	.byte	0x04, 0x0a
        /*007a*/ 	.short	(.L_87 - .L_86)
	.align		4
.L_86:
        /*007c*/ 	.word	index@(.nv.constant0.MatVecMul)
        /*0080*/ 	.short	0x0380
        /*0082*/ 	.short	0x0020


	//----- nvinfo : EIATTR_SW_WAR
	.align		4
.L_87:
        /*0084*/ 	.byte	0x04, 0x36
        /*0086*/ 	.short	(.L_89 - .L_88)
.L_88:
        /*0088*/ 	.word	0x00000008
.L_89:


//--------------------- .nv.callgraph             --------------------------
	.section	.nv.callgraph,"",@"SHT_CUDA_CALLGRAPH"
	.align	4
	.sectionentsize	8
	.align		4
        /*0000*/ 	.word	0x00000000
	.align		4
        /*0004*/ 	.word	0xffffffff
	.align		4
        /*0008*/ 	.word	0x00000000
	.align		4
        /*000c*/ 	.word	0xfffffffe
	.align		4
        /*0010*/ 	.word	0x00000000
	.align		4
        /*0014*/ 	.word	0xfffffffd
	.align		4
        /*0018*/ 	.word	0x00000000
	.align		4
        /*001c*/ 	.word	0xfffffffc


//--------------------- .text.ComputeOutputError  --------------------------
	.section	.text.ComputeOutputError,"ax",@progbits
	.align	128
        .global         ComputeOutputError
        .type           ComputeOutputError,@function
        .size           ComputeOutputError,(.L_x_18 - ComputeOutputError)
        .other          ComputeOutputError,@"STO_CUDA_ENTRY STV_DEFAULT"
ComputeOutputError:
.text.ComputeOutputError:
[----:B------:R-:W-:Y:S01]  /*0000*/  LDC R1, c[0x0][0x37c] ;  /* 0x0000df00ff017b82 */ /* 0x000fe20000000800 */
[----:B------:R-:W0:Y:S07]  /*0010*/  S2R R0, SR_TID.X ;  /* 0x0000000000007919 */ /* 0x000e2e0000002100 */
[----:B------:R-:W0:Y:S01]  /*0020*/  S2UR UR4, SR_CTAID.X ;  /* 0x00000000000479c3 */ /* 0x000e220000002500 */
[----:B------:R-:W1:Y:S07]  /*0030*/  LDCU UR5, c[0x0][0x398] ;  /* 0x00007300ff0577ac */ /* 0x000e6e0008000800 */
[----:B------:R-:W0:Y:S02]  /*0040*/  LDC R9, c[0x0][0x360] ;  /* 0x0000d800ff097b82 */ /* 0x000e240000000800 */
[----:B0-----:R-:W-:-:S05]  /*0050*/  IMAD R9, R9, UR4, R0 ;  /* 0x0000000409097c24 */ /* 0x001fca000f8e0200 */
[----:B-1----:R-:W-:-:S13]  /*0060*/  ISETP.GE.AND P0, PT, R9, UR5, PT ;  /* 0x0000000509007c0c */ /* 0x002fda000bf06270 */
[----:B------:R-:W-:Y:S05]  /*0070*/  @P0 EXIT ;  /* 0x000000000000094d */ /* 0x000fea0003800000 */
[----:B------:R-:W0:Y:S01]  /*0080*/  LDC.64 R2, c[0x0][0x380] ;  /* 0x0000e000ff027b82 */ /* 0x000e220000000a00 */
[----:B------:R-:W1:Y:S07]  /*0090*/  LDCU.64 UR4, c[0x0][0x358] ;  /* 0x00006b00ff0477ac */ /* 0x000e6e0008000a00 */
[----:B------:R-:W2:Y:S08]  /*00a0*/  LDC.64 R4, c[0x0][0x388] ;  /* 0x0000e200ff047b82 */ /* 0x000eb00000000a00 */
[----:B------:R-:W3:Y:S01]  /*00b0*/  LDC.64 R6, c[0x0][0x390] ;  /* 0x0000e400ff067b82 */ /* 0x000ee20000000a00 */
[----:B0-----:R-:W-:-:S06]  /*00c0*/  IMAD.WIDE R2, R9, 0x4, R2 ;  /* 0x0000000409027825 */ /* 0x001fcc00078e0202 */
[----:B-1----:R-:W4:Y:S01]  /*00d0*/  LDG.E R2, desc[UR4][R2.64] ;  /* 0x0000000402027981 */ /* 0x002f22000c1e1900 */
[----:B--2---:R-:W-:-:S06]  /*00e0*/  IMAD.WIDE R4, R9, 0x4, R4 ;  /* 0x0000000409047825 */ /* 0x004fcc00078e0204 */
[----:B------:R-:W4:Y:S01]  /*00f0*/  LDG.E R5, desc[UR4][R4.64] ;  /* 0x0000000404057981 */ /* 0x000f22000c1e1900 */
[----:B---3--:R-:W-:-:S04]  /*0100*/  IMAD.WIDE R6, R9, 0x4, R6 ;  /* 0x0000000409067825 */ /* 0x008fc800078e0206 */
[----:B----4-:R-:W-:-:S05]  /*0110*/  FADD R9, R2, -R5 ;  /* 0x8000000502097221 */ /* 0x010fca0000000000 */
[----:B------:R-:W-:Y:S01]  /*0120*/  STG.E desc[UR4][R6.64], R9 ;  /* 0x0000000906007986 */ /* 0x000fe2000c101904 */
[----:B------:R-:W-:Y:S05]  /*0130*/  EXIT ;  /* 0x000000000000794d */ /* 0x000fea0003800000 */
.L_x_0:
[----:B------:R-:W-:-:S00]  /*0140*/  BRA `(.L_x_0) ;  /* 0xfffffffc00fc7947 */ /* 0x000fc0000383ffff */
[----:B------:R-:W-:-:S00]  /*0150*/  NOP ;  /* 0x0000000000007918 */ /* 0x000fc00000000000 */
        /* <DEDUP_REMOVED lines=10> */
.L_x_18:


//--------------------- .text.ComputeGradient     --------------------------
	.section	.text.ComputeGradient,"ax",@progbits
	.align	128
        .global         ComputeGradient
        .type           ComputeGradient,@function
        .size           ComputeGradient,(.L_x_19 - ComputeGradient)
        .other          ComputeGradient,@"STO_CUDA_ENTRY STV_DEFAULT"
ComputeGradient:
.text.ComputeGradient:
        /* <DEDUP_REMOVED lines=13> */
[----:B-1----:R-:W4:Y:S04]  /*00d0*/  LDG.E R2, desc[UR4][R2.64] ;  /* 0x0000000402027981 */ /* 0x002f28000c1e1900 */
[----:B--2---:R-:W4:Y:S01]  /*00e0*/  LDG.E R5, desc[UR4][R4.64] ;  /* 0x0000000404057981 */ /* 0x004f22000c1e1900 */
[----:B---3--:R-:W-:-:S04]  /*00f0*/  IMAD.WIDE R6, R9, 0x4, R6 ;  /* 0x0000000409067825 */ /* 0x008fc800078e0206 */
[----:B----4-:R-:W-:-:S05]  /*0100*/  FMUL R9, R2, R5 ;  /* 0x0000000502097220 */ /* 0x010fca0000400000 */
[----:B------:R-:W-:Y:S01]  /*0110*/  STG.E desc[UR4][R6.64], R9 ;  /* 0x0000000906007986 */ /* 0x000fe2000c101904 */
[----:B------:R-:W-:Y:S05]  /*0120*/  EXIT ;  /* 0x000000000000794d */ /* 0x000fea0003800000 */
.L_x_1:
        /* <DEDUP_REMOVED lines=13> */
.L_x_19:


//--------------------- .text.SigmoidActivation   --------------------------
	.section	.text.SigmoidActivation,"ax",@progbits
	.align	128
        .global         SigmoidActivation
        .type           SigmoidActivation,@function
        .size           SigmoidActivation,(.L_x_17 - SigmoidActivation)
        .other          SigmoidActivation,@"STO_CUDA_ENTRY STV_DEFAULT"
SigmoidActivation:
.text.SigmoidActivation:
        /* <DEDUP_REMOVED lines=9> */
[----:B------:R-:W1:Y:S01]  /*0090*/  LDCU.64 UR4, c[0x0][0x358] ;  /* 0x00006b00ff0477ac */ /* 0x000e620008000a00 */
[----:B0-----:R-:W-:-:S05]  /*00a0*/  IMAD.WIDE R4, R3, 0x4, R4 ;  /* 0x0000000403047825 */ /* 0x001fca00078e0204 */
[----:B-1----:R-:W2:Y:S01]  /*00b0*/  LDG.E R0, desc[UR4][R4.64] ;  /* 0x0000000404007981 */ /* 0x002ea2000c1e1900 */
[----:B------:R-:W-:Y:S01]  /*00c0*/  IMAD.MOV.U32 R3, RZ, RZ, 0x3bbb989d ;  /* 0x3bbb989dff037424 */ /* 0x000fe200078e00ff */
[----:B------:R-:W-:Y:S01]  /*00d0*/  BSSY.RECONVERGENT B0, `(.L_x_2) ;  /* 0x0000015000007945 */ /* 0x000fe20003800200 */
[----:B------:R-:W-:Y:S02]  /*00e0*/  IMAD.MOV.U32 R7, RZ, RZ, 0x437c0000 ;  /* 0x437c0000ff077424 */ /* 0x000fe400078e00ff */
[----:B--2---:R-:W-:-:S04]  /*00f0*/  FFMA.SAT R2, R0, -R3, 0.5 ;  /* 0x3f00000000027423 */ /* 0x004fc80000002803 */
[----:B------:R-:W-:-:S04]  /*0100*/  FFMA.RM R2, R2, R7, 12582913 ;  /* 0x4b40000102027423 */ /* 0x000fc80000004007 */
[C---:B------:R-:W-:Y:S01]  /*0110*/  FADD R3, R2.reuse, -12583039 ;  /* 0xcb40007f02037421 */ /* 0x040fe20000000000 */
[----:B------:R-:W-:-:S03]  /*0120*/  SHF.L.U32 R2, R2, 0x17, RZ ;  /* 0x0000001702027819 */ /* 0x000fc600000006ff */
[----:B------:R-:W-:-:S04]  /*0130*/  FFMA R3, R0, -1.4426950216293334961, -R3 ;  /* 0xbfb8aa3b00037823 */ /* 0x000fc80000000803 */
[----:B------:R-:W-:-:S06]  /*0140*/  FFMA R3, R0, -1.925963033500011079e-08, R3 ;  /* 0xb2a5706000037823 */ /* 0x000fcc0000000003 */
[----:B------:R-:W0:Y:S02]  /*0150*/  MUFU.EX2 R3, R3 ;  /* 0x0000000300037308 */ /* 0x000e240000000800 */
[----:B0-----:R-:W-:-:S04]  /*0160*/  FFMA R0, R2, R3, 1 ;  /* 0x3f80000002007423 */ /* 0x001fc80000000003 */
[----:B------:R-:W-:-:S05]  /*0170*/  VIADD R2, R0, 0x1800000 ;  /* 0x0180000000027836 */ /* 0x000fca0000000000 */
[----:B------:R-:W-:-:S04]  /*0180*/  LOP3.LUT R2, R2, 0x7f800000, RZ, 0xc0, !PT ;  /* 0x7f80000002027812 */ /* 0x000fc800078ec0ff */
[----:B------:R-:W-:-:S13]  /*0190*/  ISETP.GT.U32.AND P0, PT, R2, 0x1ffffff, PT ;  /* 0x01ffffff0200780c */ /* 0x000fda0003f04070 */
[----:B------:R-:W-:Y:S05]  /*01a0*/  @P0 BRA `(.L_x_3) ;  /* 0x00000000000c0947 */ /* 0x000fea0003800000 */
[----:B------:R-:W-:-:S07]  /*01b0*/  MOV R6, 0x1d0 ;  /* 0x000001d000067802 */ /* 0x000fce0000000f00 */
[----:B------:R-:W-:Y:S05]  /*01c0*/  CALL.REL.NOINC `($__internal_0_$__cuda_sm20_rcp_rn_f32_slowpath) ;  /* 0x0000000000207944 */ /* 0x000fea0003c00000 */
[----:B------:R-:W-:Y:S05]  /*01d0*/  BRA `(.L_x_4) ;  /* 0x0000000000107947 */ /* 0x000fea0003800000 */
.L_x_3:
[----:B------:R-:W0:Y:S02]  /*01e0*/  MUFU.RCP R3, R0 ;  /* 0x0000000000037308 */ /* 0x000e240000001000 */
[----:B0-----:R-:W-:-:S04]  /*01f0*/  FFMA R2, R0, R3, -1 ;  /* 0xbf80000000027423 */ /* 0x001fc80000000003 */
[----:B------:R-:W-:-:S04]  /*0200*/  FADD.FTZ R2, -R2, -RZ ;  /* 0x800000ff02027221 */ /* 0x000fc80000010100 */
[----:B------:R-:W-:-:S07]  /*0210*/  FFMA R3, R3, R2, R3 ;  /* 0x0000000203037223 */ /* 0x000fce0000000003 */
.L_x_4:
[----:B------:R-:W-:Y:S05]  /*0220*/  BSYNC.RECONVERGENT B0 ;  /* 0x0000000000007941 */ /* 0x000fea0003800200 */
.L_x_2:
[----:B------:R-:W-:Y:S01]  /*0230*/  STG.E desc[UR4][R4.64], R3 ;  /* 0x0000000304007986 */ /* 0x000fe2000c101904 */
[----:B------:R-:W-:Y:S05]  /*0240*/  EXIT ;  /* 0x000000000000794d */ /* 0x000fea0003800000 */
        .weak           $__internal_0_$__cuda_sm20_rcp_rn_f32_slowpath
        .type           $__internal_0_$__cuda_sm20_rcp_rn_f32_slowpath,@function
        .size           $__internal_0_$__cuda_sm20_rcp_rn_f32_slowpath,(.L_x_17 - $__internal_0_$__cuda_sm20_rcp_rn_f32_slowpath)
$__internal_0_$__cuda_sm20_rcp_rn_f32_slowpath:
[----:B------:R-:W-:Y:S01]  /*0250*/  IMAD.SHL.U32 R2, R0, 0x2, RZ ;  /* 0x0000000200027824 */ /* 0x000fe200078e00ff */
[----:B------:R-:W-:Y:S04]  /*0260*/  BSSY.RECONVERGENT B1, `(.L_x_5) ;  /* 0x0000030000017945 */ /* 0x000fe80003800200 */
[----:B------:R-:W-:-:S04]  /*0270*/  SHF.R.U32.HI R2, RZ, 0x18, R2 ;  /* 0x00000018ff027819 */ /* 0x000fc80000011602 */
[----:B------:R-:W-:-:S13]  /*0280*/  ISETP.NE.U32.AND P0, PT, R2, RZ, PT ;  /* 0x000000ff0200720c */ /* 0x000fda0003f05070 */
[----:B------:R-:W-:Y:S05]  /*0290*/  @P0 BRA `(.L_x_6) ;  /* 0x0000000000280947 */ /* 0x000fea0003800000 */
[----:B------:R-:W-:-:S04]  /*02a0*/  SHF.L.U32 R2, R0, 0x1, RZ ;  /* 0x0000000100027819 */ /* 0x000fc800000006ff */
[----:B------:R-:W-:-:S13]  /*02b0*/  ISETP.NE.AND P0, PT, R2, RZ, PT ;  /* 0x000000ff0200720c */ /* 0x000fda0003f05270 */
[----:B------:R-:W-:Y:S01]  /*02c0*/  @P0 FFMA R7, R0, 1.84467440737095516160e+19, RZ ;  /* 0x5f80000000070823 */ /* 0x000fe200000000ff */
[----:B------:R-:W-:Y:S08]  /*02d0*/  @!P0 MUFU.RCP R3, R0 ;  /* 0x0000000000038308 */ /* 0x000ff00000001000 */
[----:B------:R-:W0:Y:S02]  /*02e0*/  @P0 MUFU.RCP R2, R7 ;  /* 0x0000000700020308 */ /* 0x000e240000001000 */
[----:B0-----:R-:W-:-:S04]  /*02f0*/  @P0 FFMA R8, R7, R2, -1 ;  /* 0xbf80000007080423 */ /* 0x001fc80000000002 */
[----:B------:R-:W-:-:S04]  /*0300*/  @P0 FADD.FTZ R9, -R8, -RZ ;  /* 0x800000ff08090221 */ /* 0x000fc80000010100 */
[----:B------:R-:W-:-:S04]  /*0310*/  @P0 FFMA R2, R2, R9, R2 ;  /* 0x0000000902020223 */ /* 0x000fc80000000002 */
[----:B------:R-:W-:Y:S01]  /*0320*/  @P0 FFMA R3, R2, 1.84467440737095516160e+19, RZ ;  /* 0x5f80000002030823 */ /* 0x000fe200000000ff */
[----:B------:R-:W-:Y:S06]  /*0330*/  BRA `(.L_x_7) ;  /* 0x0000000000887947 */ /* 0x000fec0003800000 */
.L_x_6:
[----:B------:R-:W-:-:S05]  /*0340*/  VIADD R3, R2, 0xffffff03 ;  /* 0xffffff0302037836 */ /* 0x000fca0000000000 */
[----:B------:R-:W-:-:S13]  /*0350*/  ISETP.GT.U32.AND P0, PT, R3, 0x1, PT ;  /* 0x000000010300780c */ /* 0x000fda0003f04070 */
[----:B------:R-:W-:Y:S05]  /*0360*/  @P0 BRA `(.L_x_8) ;  /* 0x0000000000780947 */ /* 0x000fea0003800000 */
[----:B------:R-:W-:Y:S01]  /*0370*/  LOP3.LUT R7, R0, 0x7fffff, RZ, 0xc0, !PT ;  /* 0x007fffff00077812 */ /* 0x000fe200078ec0ff */
[----:B------:R-:W-:-:S03]  /*0380*/  IMAD.MOV.U32 R12, RZ, RZ, 0x3 ;  /* 0x00000003ff0c7424 */ /* 0x000fc600078e00ff */
[----:B------:R-:W-:Y:S02]  /*0390*/  LOP3.LUT R7, R7, 0x3f800000, RZ, 0xfc, !PT ;  /* 0x3f80000007077812 */ /* 0x000fe400078efcff */
[----:B------:R-:W-:Y:S02]  /*03a0*/  SHF.L.U32 R11, R12, R3, RZ ;  /* 0x000000030c0b7219 */ /* 0x000fe400000006ff */
[----:B------:R-:W0:Y:S02]  /*03b0*/  MUFU.RCP R8, R7 ;  /* 0x0000000700087308 */ /* 0x000e240000001000 */
[----:B0-----:R-:W-:-:S04]  /*03c0*/  FFMA R9, R7, R8, -1 ;  /* 0xbf80000007097423 */ /* 0x001fc80000000008 */
[----:B------:R-:W-:-:S04]  /*03d0*/  FADD.FTZ R9, -R9, -RZ ;  /* 0x800000ff09097221 */ /* 0x000fc80000010100 */
[CCC-:B------:R-:W-:Y:S01]  /*03e0*/  FFMA.RM R10, R8.reuse, R9.reuse, R8.reuse ;  /* 0x00000009080a7223 */ /* 0x1c0fe20000004008 */
[----:B------:R-:W-:-:S04]  /*03f0*/  FFMA.RP R9, R8, R9, R8 ;  /* 0x0000000908097223 */ /* 0x000fc80000008008 */
[C---:B------:R-:W-:Y:S02]  /*0400*/  LOP3.LUT R8, R10.reuse, 0x7fffff, RZ, 0xc0, !PT ;  /* 0x007fffff0a087812 */ /* 0x040fe400078ec0ff */
[----:B------:R-:W-:Y:S02]  /*0410*/  FSETP.NEU.FTZ.AND P0, PT, R10, R9, PT ;  /* 0x000000090a00720b */ /* 0x000fe40003f1d000 */
[----:B------:R-:W-:Y:S02]  /*0420*/  LOP3.LUT R8, R8, 0x800000, RZ, 0xfc, !PT ;  /* 0x0080000008087812 */ /* 0x000fe400078efcff */
[----:B------:R-:W-:Y:S02]  /*0430*/  SEL R9, RZ, 0xffffffff, !P0 ;  /* 0xffffffffff097807 */ /* 0x000fe40004000000 */
[----:B------:R-:W-:Y:S02]  /*0440*/  LOP3.LUT R10, R11, R8, RZ, 0xc0, !PT ;  /* 0x000000080b0a7212 */ /* 0x000fe400078ec0ff */
[----:B------:R-:W-:-:S02]  /*0450*/  IADD3 R9, PT, PT, -R9, RZ, RZ ;  /* 0x000000ff09097210 */ /* 0x000fc40007ffe1ff */
[-C--:B------:R-:W-:Y:S02]  /*0460*/  SHF.R.U32.HI R10, RZ, R3.reuse, R10 ;  /* 0x00000003ff0a7219 */ /* 0x080fe4000001160a */
[----:B------:R-:W-:Y:S02]  /*0470*/  LOP3.LUT P1, RZ, R9, R3, R8, 0xf8, !PT ;  /* 0x0000000309ff7212 */ /* 0x000fe4000782f808 */
[C---:B------:R-:W-:Y:S02]  /*0480*/  LOP3.LUT P0, RZ, R10.reuse, 0x1, RZ, 0xc0, !PT ;  /* 0x000000010aff7812 */ /* 0x040fe4000780c0ff */
[----:B------:R-:W-:-:S04]  /*0490*/  LOP3.LUT P2, RZ, R10, 0x2, RZ, 0xc0, !PT ;  /* 0x000000020aff7812 */ /* 0x000fc8000784c0ff */
[----:B------:R-:W-:Y:S02]  /*04a0*/  PLOP3.LUT P0, PT, P0, P1, P2, 0xe0, 0x0 ;  /* 0x000000000000781c */ /* 0x000fe40000703c20 */
[----:B------:R-:W-:Y:S02]  /*04b0*/  LOP3.LUT P1, RZ, R0, 0x7fffff, RZ, 0xc0, !PT ;  /* 0x007fffff00ff7812 */ /* 0x000fe4000782c0ff */
[----:B------:R-:W-:-:S05]  /*04c0*/  SEL R3, RZ, 0x1, !P0 ;  /* 0x00000001ff037807 */ /* 0x000fca0004000000 */
[----:B------:R-:W-:-:S05]  /*04d0*/  IMAD.MOV R3, RZ, RZ, -R3 ;  /* 0x000000ffff037224 */ /* 0x000fca00078e0a03 */
[----:B------:R-:W-:Y:S01]  /*04e0*/  ISETP.GE.AND P0, PT, R3, RZ, PT ;  /* 0x000000ff0300720c */ /* 0x000fe20003f06270 */
[----:B------:R-:W-:-:S05]  /*04f0*/  VIADD R3, R2, 0xffffff04 ;  /* 0xffffff0402037836 */ /* 0x000fca0000000000 */
[----:B------:R-:W-:-:S07]  /*0500*/  SHF.R.U32.HI R3, RZ, R3, R8 ;  /* 0x00000003ff037219 */ /* 0x000fce0000011608 */
[----:B------:R-:W-:-:S05]  /*0510*/  @!P0 IADD3 R3, PT, PT, R3, 0x1, RZ ;  /* 0x0000000103038810 */ /* 0x000fca0007ffe0ff */
[----:B------:R-:W-:-:S05]  /*0520*/  @!P1 IMAD.SHL.U32 R3, R3, 0x2, RZ ;  /* 0x0000000203039824 */ /* 0x000fca00078e00ff */
[----:B------:R-:W-:Y:S01]  /*0530*/  LOP3.LUT R3, R3, 0x80000000, R0, 0xf8, !PT ;  /* 0x8000000003037812 */ /* 0x000fe200078ef800 */
[----:B------:R-:W-:Y:S06]  /*0540*/  BRA `(.L_x_7) ;  /* 0x0000000000047947 */ /* 0x000fec0003800000 */
.L_x_8:
[----:B------:R0:W1:Y:S02]  /*0550*/  MUFU.RCP R3, R0 ;  /* 0x0000000000037308 */ /* 0x0000640000001000 */
.L_x_7:
[----:B------:R-:W-:Y:S05]  /*0560*/  BSYNC.RECONVERGENT B1 ;  /* 0x0000000000017941 */ /* 0x000fea0003800200 */
.L_x_5:
[----:B------:R-:W-:-:S04]  /*0570*/  HFMA2 R7, -RZ, RZ, 0, 0 ;  /* 0x00000000ff077431 */ /* 0x000fc800000001ff */
[----:B01----:R-:W-:Y:S05]  /*0580*/  RET.REL.NODEC R6 `(SigmoidActivation) ;  /* 0xfffffff8069c7950 */ /* 0x003fea0003c3ffff */
.L_x_9:
        /* <DEDUP_REMOVED lines=15> */
.L_x_17:


//--------------------- .text.MatVecMul           --------------------------
	.section	.text.MatVecMul,"ax",@progbits
	.align	128
        .global         MatVecMul
        .type           MatVecMul,@function
        .size           MatVecMul,(.L_x_21 - MatVecMul)
        .other          MatVecMul,@"STO_CUDA_ENTRY STV_DEFAULT"
MatVecMul:
.text.MatVecMul:
        /* <DEDUP_REMOVED lines=8> */
[----:B------:R-:W0:Y:S01]  /*0080*/  LDCU UR8, c[0x0][0x39c] ;  /* 0x00007380ff0877ac */ /* 0x000e220008000800 */
[----:B------:R-:W-:Y:S01]  /*0090*/  HFMA2 R15, -RZ, RZ, 0, 0 ;  /* 0x00000000ff0f7431 */ /* 0x000fe200000001ff */
[----:B------:R-:W1:Y:S01]  /*00a0*/  LDCU.64 UR16, c[0x0][0x358] ;  /* 0x00006b00ff1077ac */ /* 0x000e620008000a00 */
[----:B0-----:R-:W-:-:S09]  /*00b0*/  UISETP.GE.AND UP0, UPT, UR8, 0x1, UPT ;  /* 0x000000010800788c */ /* 0x001fd2000bf06270 */
[----:B-1----:R-:W-:Y:S05]  /*00c0*/  BRA.U !UP0, `(.L_x_10) ;  /* 0x0000000908647547 */ /* 0x002fea000b800000 */
[----:B------:R-:W-:Y:S02]  /*00d0*/  UISETP.GE.U32.AND UP1, UPT, UR8, 0x10, UPT ;  /* 0x000000100800788c */ /* 0x000fe4000bf26070 */
[----:B------:R-:W-:Y:S01]  /*00e0*/  IMAD R7, R0, UR8, RZ ;  /* 0x0000000800077c24 */ /* 0x000fe2000f8e02ff */
[----:B------:R-:W-:Y:S01]  /*00f0*/  ULOP3.LUT UR9, UR8, 0xf, URZ, 0xc0, !UPT ;  /* 0x0000000f08097892 */ /* 0x000fe2000f8ec0ff */
[----:B------:R-:W-:Y:S02]  /*0100*/  MOV R15, RZ ;  /* 0x000000ff000f7202 */ /* 0x000fe40000000f00 */
[----:B------:R-:W-:Y:S01]  /*0110*/  MOV R8, RZ ;  /* 0x000000ff00087202 */ /* 0x000fe20000000f00 */
[----:B------:R-:W-:Y:S02]  /*0120*/  UISETP.NE.AND UP0, UPT, UR9, URZ, UPT ;  /* 0x000000ff0900728c */ /* 0x000fe4000bf05270 */
[----:B------:R-:W-:Y:S09]  /*0130*/  BRA.U !UP1, `(.L_x_11) ;  /* 0x0000000509147547 */ /* 0x000ff2000b800000 */
[----:B------:R-:W0:Y:S01]  /*0140*/  LDCU.128 UR12, c[0x0][0x380] ;  /* 0x00007000ff0c77ac */ /* 0x000e220008000c00 */
[----:B------:R-:W-:Y:S02]  /*0150*/  MOV R15, RZ ;  /* 0x000000ff000f7202 */ /* 0x000fe40000000f00 */
[----:B------:R-:W-:Y:S01]  /*0160*/  MOV R6, R7 ;  /* 0x0000000700067202 */ /* 0x000fe20000000f00 */
[----:B------:R-:W-:-:S04]  /*0170*/  ULOP3.LUT UR10, UR8, 0x7ffffff0, URZ, 0xc0, !UPT ;  /* 0x7ffffff0080a7892 */ /* 0x000fc8000f8ec0ff */
[----:B------:R-:W-:Y:S02]  /*0180*/  UIADD3 UR11, UPT, UPT, -UR10, URZ, URZ ;  /* 0x000000ff0a0b7290 */ /* 0x000fe4000fffe1ff */
[----:B------:R-:W-:Y:S01]  /*0190*/  MOV R8, UR10 ;  /* 0x0000000a00087c02 */ /* 0x000fe20008000f00 */
[----:B0-----:R-:W-:Y:S02]  /*01a0*/  UIADD3 UR4, UP2, UPT, UR14, 0x20, URZ ;  /* 0x000000200e047890 */ /* 0x001fe4000ff5e0ff */
[----:B------:R-:W-:Y:S02]  /*01b0*/  UIADD3 UR6, UP1, UPT, UR12, 0x20, URZ ;  /* 0x000000200c067890 */ /* 0x000fe4000ff3e0ff */
[----:B------:R-:W-:Y:S02]  /*01c0*/  UIADD3.X UR5, UPT, UPT, URZ, UR15, URZ, UP2, !UPT ;  /* 0x0000000fff057290 */ /* 0x000fe400097fe4ff */
[----:B------:R-:W-:Y:S01]  /*01d0*/  MOV R2, UR4 ;  /* 0x0000000400027c02 */ /* 0x000fe20008000f00 */
[----:B------:R-:W-:-:S03]  /*01e0*/  UIADD3.X UR7, UPT, UPT, URZ, UR13, URZ, UP1, !UPT ;  /* 0x0000000dff077290 */ /* 0x000fc60008ffe4ff */
[----:B------:R-:W-:-:S09]  /*01f0*/  MOV R3, UR5 ;  /* 0x0000000500037c02 */ /* 0x000fd20008000f00 */
.L_x_12:
[----:B------:R-:W-:Y:S01]  /*0200*/  MOV R4, UR6 ;  /* 0x0000000600047c02 */ /* 0x000fe20008000f00 */
[----:B------:R-:W2:Y:S01]  /*0210*/  LDG.E R17, desc[UR16][R2.64+-0x20] ;  /* 0xffffe01002117981 */ /* 0x000ea2000c1e1900 */
[----:B------:R-:W-:-:S03]  /*0220*/  MOV R5, UR7 ;  /* 0x0000000700057c02 */ /* 0x000fc60008000f00 */
[----:B------:R-:W3:Y:S01]  /*0230*/  LDG.E R25, desc[UR16][R2.64+-0x1c] ;  /* 0xffffe41002197981 */ /* 0x000ee2000c1e1900 */
[----:B------:R-:W-:-:S03]  /*0240*/  IMAD.WIDE R4, R6, 0x4, R4 ;  /* 0x0000000406047825 */ /* 0x000fc600078e0204 */
[----:B------:R-:W4:Y:S04]  /*0250*/  LDG.E R19, desc[UR16][R2.64+-0x18] ;  /* 0xffffe81002137981 */ /* 0x000f28000c1e1900 */
[----:B------:R-:W2:Y:S04]  /*0260*/  LDG.E R16, desc[UR16][R4.64+-0x20] ;  /* 0xffffe01004107981 */ /* 0x000ea8000c1e1900 */
[----:B------:R-:W3:Y:S04]  /*0270*/  LDG.E R18, desc[UR16][R4.64+-0x1c] ;  /* 0xffffe41004127981 */ /* 0x000ee8000c1e1900 */
[----:B------:R-:W4:Y:S04]  /*0280*/  LDG.E R20, desc[UR16][R4.64+-0x18] ;  /* 0xffffe81004147981 */ /* 0x000f28000c1e1900 */
[----:B------:R-:W5:Y:S04]  /*0290*/  LDG.E R22, desc[UR16][R2.64+-0x14] ;  /* 0xffffec1002167981 */ /* 0x000f68000c1e1900 */
        /* <DEDUP_REMOVED lines=8> */
[----:B------:R-:W5:Y:S01]  /*0320*/  LDG.E R14, desc[UR16][R4.64+-0x4] ;  /* 0xfffffc10040e7981 */ /* 0x000f62000c1e1900 */
[----:B--2---:R-:W-:-:S03]  /*0330*/  FFMA R17, R16, R17, R15 ;  /* 0x0000001110117223 */ /* 0x004fc6000000000f */
[----:B------:R-:W2:Y:S04]  /*0340*/  LDG.E R15, desc[UR16][R2.64] ;  /* 0x00000010020f7981 */ /* 0x000ea8000c1e1900 */
[----:B------:R-:W2:Y:S01]  /*0350*/  LDG.E R16, desc[UR16][R4.64] ;  /* 0x0000001004107981 */ /* 0x000ea2000c1e1900 */
[----:B---3--:R-:W-:-:S03]  /*0360*/  FFMA R25, R18, R25, R17 ;  /* 0x0000001912197223 */ /* 0x008fc60000000011 */
[----:B------:R-:W3:Y:S01]  /*0370*/  LDG.E R17, desc[UR16][R2.64+0x4] ;  /* 0x0000041002117981 */ /* 0x000ee2000c1e1900 */
[----:B----4-:R-:W-:-:S03]  /*0380*/  FFMA R26, R20, R19, R25 ;  /* 0x00000013141a7223 */ /* 0x010fc60000000019 */
[----:B------:R-:W3:Y:S04]  /*0390*/  LDG.E R18, desc[UR16][R4.64+0x4] ;  /* 0x0000041004127981 */ /* 0x000ee8000c1e1900 */
[----:B------:R-:W4:Y:S01]  /*03a0*/  LDG.E R20, desc[UR16][R2.64+0x8] ;  /* 0x0000081002147981 */ /* 0x000f22000c1e1900 */
[----:B-----5:R-:W-:-:S03]  /*03b0*/  FFMA R25, R21, R22, R26 ;  /* 0x0000001615197223 */ /* 0x020fc6000000001a */
[----:B------:R-:W4:Y:S04]  /*03c0*/  LDG.E R19, desc[UR16][R4.64+0x8] ;  /* 0x0000081004137981 */ /* 0x000f28000c1e1900 */
[----:B------:R-:W5:Y:S01]  /*03d0*/  LDG.E R22, desc[UR16][R2.64+0xc] ;  /* 0x00000c1002167981 */ /* 0x000f62000c1e1900 */
[----:B------:R-:W-:-:S03]  /*03e0*/  FFMA R25, R24, R23, R25 ;  /* 0x0000001718197223 */ /* 0x000fc60000000019 */
[----:B------:R-:W5:Y:S04]  /*03f0*/  LDG.E R21, desc[UR16][R4.64+0xc] ;  /* 0x00000c1004157981 */ /* 0x000f68000c1e1900 */
[----:B------:R-:W5:Y:S01]  /*0400*/  LDG.E R24, desc[UR16][R2.64+0x10] ;  /* 0x0000101002187981 */ /* 0x000f62000c1e1900 */
[----:B------:R-:W-:-:S03]  /*0410*/  FFMA R25, R10, R9, R25 ;  /* 0x000000090a197223 */ /* 0x000fc60000000019 */
[----:B------:R-:W5:Y:S04]  /*0420*/  LDG.E R23, desc[UR16][R4.64+0x10] ;  /* 0x0000101004177981 */ /* 0x000f68000c1e1900 */
[----:B------:R-:W5:Y:S01]  /*0430*/  LDG.E R10, desc[UR16][R2.64+0x14] ;  /* 0x00001410020a7981 */ /* 0x000f62000c1e1900 */
[----:B------:R-:W-:-:S03]  /*0440*/  FFMA R27, R12, R11, R25 ;  /* 0x0000000b0c1b7223 */ /* 0x000fc60000000019 */
[----:B------:R-:W5:Y:S04]  /*0450*/  LDG.E R9, desc[UR16][R4.64+0x14] ;  /* 0x0000141004097981 */ /* 0x000f68000c1e1900 */
[----:B------:R-:W5:Y:S04]  /*0460*/  LDG.E R11, desc[UR16][R2.64+0x18] ;  /* 0x00001810020b7981 */ /* 0x000f68000c1e1900 */
[----:B------:R-:W5:Y:S04]  /*0470*/  LDG.E R12, desc[UR16][R4.64+0x18] ;  /* 0x00001810040c7981 */ /* 0x000f68000c1e1900 */
[----:B------:R-:W5:Y:S04]  /*0480*/  LDG.E R25, desc[UR16][R4.64+0x1c] ;  /* 0x00001c1004197981 */ /* 0x000f68000c1e1900 */
[----:B------:R0:W5:Y:S01]  /*0490*/  LDG.E R26, desc[UR16][R2.64+0x1c] ;  /* 0x00001c10021a7981 */ /* 0x000162000c1e1900 */
[----:B------:R-:W-:Y:S01]  /*04a0*/  FFMA R13, R14, R13, R27 ;  /* 0x0000000d0e0d7223 */ /* 0x000fe2000000001b */
[----:B------:R-:W-:-:S04]  /*04b0*/  UIADD3 UR11, UPT, UPT, UR11, 0x10, URZ ;  /* 0x000000100b0b7890 */ /* 0x000fc8000fffe0ff */
[----:B------:R-:W-:Y:S01]  /*04c0*/  UISETP.NE.AND UP1, UPT, UR11, URZ, UPT ;  /* 0x000000ff0b00728c */ /* 0x000fe2000bf25270 */
[----:B0-----:R-:W-:Y:S02]  /*04d0*/  IADD3 R2, P0, PT, R2, 0x40, RZ ;  /* 0x0000004002027810 */ /* 0x001fe40007f1e0ff */
[----:B------:R-:W-:Y:S02]  /*04e0*/  IADD3 R6, PT, PT, R6, 0x10, RZ ;  /* 0x0000001006067810 */ /* 0x000fe40007ffe0ff */
[----:B------:R-:W-:Y:S01]  /*04f0*/  IADD3.X R3, PT, PT, RZ, R3, RZ, P0, !PT ;  /* 0x00000003ff037210 */ /* 0x000fe200007fe4ff */
[----:B--2---:R-:W-:-:S04]  /*0500*/  FFMA R13, R16, R15, R13 ;  /* 0x0000000f100d7223 */ /* 0x004fc8000000000d */
[----:B---3--:R-:W-:-:S04]  /*0510*/  FFMA R18, R18, R17, R13 ;  /* 0x0000001112127223 */ /* 0x008fc8000000000d */
[----:B----4-:R-:W-:-:S04]  /*0520*/  FFMA R18, R19, R20, R18 ;  /* 0x0000001413127223 */ /* 0x010fc80000000012 */
[----:B-----5:R-:W-:-:S04]  /*0530*/  FFMA R18, R21, R22, R18 ;  /* 0x0000001615127223 */ /* 0x020fc80000000012 */
[----:B------:R-:W-:-:S04]  /*0540*/  FFMA R18, R23, R24, R18 ;  /* 0x0000001817127223 */ /* 0x000fc80000000012 */
[----:B------:R-:W-:-:S04]  /*0550*/  FFMA R9, R9, R10, R18 ;  /* 0x0000000a09097223 */ /* 0x000fc80000000012 */
[----:B------:R-:W-:-:S04]  /*0560*/  FFMA R12, R12, R11, R9 ;  /* 0x0000000b0c0c7223 */ /* 0x000fc80000000009 */
[----:B------:R-:W-:Y:S01]  /*0570*/  FFMA R15, R25, R26, R12 ;  /* 0x0000001a190f7223 */ /* 0x000fe2000000000c */
[----:B------:R-:W-:Y:S06]  /*0580*/  BRA.U UP1, `(.L_x_12) ;  /* 0xfffffffd011c7547 */ /* 0x000fec000b83ffff */
.L_x_11:
[----:B------:R-:W-:Y:S05]  /*0590*/  BRA.U !UP0, `(.L_x_10) ;  /* 0x0000000508307547 */ /* 0x000fea000b800000 */
[----:B------:R-:W-:Y:S02]  /*05a0*/  UISETP.GE.U32.AND UP0, UPT, UR9, 0x8, UPT ;  /* 0x000000080900788c */ /* 0x000fe4000bf06070 */
[----:B------:R-:W-:-:S04]  /*05b0*/  ULOP3.LUT UR5, UR8, 0x7, URZ, 0xc0, !UPT ;  /* 0x0000000708057892 */ /* 0x000fc8000f8ec0ff */
[----:B------:R-:W-:-:S03]  /*05c0*/  UISETP.NE.AND UP1, UPT, UR5, URZ, UPT ;  /* 0x000000ff0500728c */ /* 0x000fc6000bf25270 */
[----:B------:R-:W-:Y:S08]  /*05d0*/  BRA.U !UP0, `(.L_x_13) ;  /* 0x0000000108787547 */ /* 0x000ff0000b800000 */
[----:B------:R-:W0:Y:S01]  /*05e0*/  LDC.64 R2, c[0x0][0x380] ;  /* 0x0000e000ff027b82 */ /* 0x000e220000000a00 */
[----:B------:R-:W-:-:S07]  /*05f0*/  IADD3 R9, PT, PT, R7, R8, RZ ;  /* 0x0000000807097210 */ /* 0x000fce0007ffe0ff */
[----:B------:R-:W1:Y:S01]  /*0600*/  LDC.64 R4, c[0x0][0x388] ;  /* 0x0000e200ff047b82 */ /* 0x000e620000000a00 */
[----:B0-----:R-:W-:-:S05]  /*0610*/  IMAD.WIDE R2, R9, 0x4, R2 ;  /* 0x0000000409027825 */ /* 0x001fca00078e0202 */
[----:B------:R-:W2:Y:S01]  /*0620*/  LDG.E R10, desc[UR16][R2.64] ;  /* 0x00000010020a7981 */ /* 0x000ea2000c1e1900 */
[----:B-1----:R-:W-:-:S03]  /*0630*/  IMAD.WIDE.U32 R4, R8, 0x4, R4 ;  /* 0x0000000408047825 */ /* 0x002fc600078e0004 */
[----:B------:R-:W3:Y:S04]  /*0640*/  LDG.E R13, desc[UR16][R2.64+0x4] ;  /* 0x00000410020d7981 */ /* 0x000ee8000c1e1900 */
[----:B------:R-:W2:Y:S04]  /*0650*/  LDG.E R11, desc[UR16][R4.64] ;  /* 0x00000010040b7981 */ /* 0x000ea8000c1e1900 */
[----:B------:R-:W3:Y:S04]  /*0660*/  LDG.E R12, desc[UR16][R4.64+0x4] ;  /* 0x00000410040c7981 */ /* 0x000ee8000c1e1900 */
[----:B------:R-:W4:Y:S04]  /*0670*/  LDG.E R17, desc[UR16][R2.64+0x8] ;  /* 0x0000081002117981 */ /* 0x000f28000c1e1900 */
        /* <DEDUP_REMOVED lines=11> */
[----:B------:R-:W-:Y:S01]  /*0730*/  IADD3 R8, PT, PT, R8, 0x8, RZ ;  /* 0x0000000808087810 */ /* 0x000fe20007ffe0ff */
[----:B--2---:R-:W-:-:S04]  /*0740*/  FFMA R10, R10, R11, R15 ;  /* 0x0000000b0a0a7223 */ /* 0x004fc8000000000f */
[----:B---3--:R-:W-:-:S04]  /*0750*/  FFMA R10, R13, R12, R10 ;  /* 0x0000000c0d0a7223 */ /* 0x008fc8000000000a */
[----:B----4-:R-:W-:-:S04]  /*0760*/  FFMA R10, R17, R14, R10 ;  /* 0x0000000e110a7223 */ /* 0x010fc8000000000a */
[----:B-----5:R-:W-:-:S04]  /*0770*/  FFMA R10, R19, R16, R10 ;  /* 0x00000010130a7223 */ /* 0x020fc8000000000a */
[----:B------:R-:W-:-:S04]  /*0780*/  FFMA R10, R21, R18, R10 ;  /* 0x00000012150a7223 */ /* 0x000fc8000000000a */
[----:B------:R-:W-:-:S04]  /*0790*/  FFMA R23, R23, R20, R10 ;  /* 0x0000001417177223 */ /* 0x000fc8000000000a */
[----:B------:R-:W-:-:S04]  /*07a0*/  FFMA R6, R6, R9, R23 ;  /* 0x0000000906067223 */ /* 0x000fc80000000017 */
[----:B------:R-:W-:-:S07]  /*07b0*/  FFMA R15, R25, R22, R6 ;  /* 0x00000016190f7223 */ /* 0x000fce0000000006 */
.L_x_13:
        /* <DEDUP_REMOVED lines=17> */
[----:B------:R-:W5:Y:S01]  /*08d0*/  LDG.E R14, desc[UR16][R4.64+0xc] ;  /* 0x00000c10040e7981 */ /* 0x000f62000c1e1900 */
[----:B------:R-:W-:Y:S01]  /*08e0*/  IADD3 R8, PT, PT, R8, 0x4, RZ ;  /* 0x0000000408087810 */ /* 0x000fe20007ffe0ff */
[----:B--2---:R-:W-:-:S04]  /*08f0*/  FFMA R6, R6, R9, R15 ;  /* 0x0000000906067223 */ /* 0x004fc8000000000f */
[----:B---3--:R-:W-:-:S04]  /*0900*/  FFMA R6, R11, R10, R6 ;  /* 0x0000000a0b067223 */ /* 0x008fc80000000006 */
[----:B----4-:R-:W-:-:S04]  /*0910*/  FFMA R6, R13, R12, R6 ;  /* 0x0000000c0d067223 */ /* 0x010fc80000000006 */
[----:B-----5:R-:W-:-:S07]  /*0920*/  FFMA R15, R17, R14, R6 ;  /* 0x0000000e110f7223 */ /* 0x020fce0000000006 */
.L_x_14:
[----:B------:R-:W-:Y:S05]  /*0930*/  BRA.U !UP1, `(.L_x_10) ;  /* 0x0000000109487547 */ /* 0x000fea000b800000 */
[----:B------:R-:W0:Y:S01]  /*0940*/  LDC.64 R2, c[0x0][0x388] ;  /* 0x0000e200ff027b82 */ /* 0x000e220000000a00 */
[----:B------:R-:W-:Y:S01]  /*0950*/  IADD3 R7, PT, PT, R7, R8, RZ ;  /* 0x0000000807077210 */ /* 0x000fe20007ffe0ff */
[----:B------:R-:W-:-:S06]  /*0960*/  UIADD3 UR4, UPT, UPT, -UR4, URZ, URZ ;  /* 0x000000ff04047290 */ /* 0x000fcc000fffe1ff */
[----:B------:R-:W1:Y:S01]  /*0970*/  LDC.64 R10, c[0x0][0x380] ;  /* 0x0000e000ff0a7b82 */ /* 0x000e620000000a00 */
[----:B0-----:R-:W-:-:S03]  /*0980*/  IMAD.WIDE.U32 R2, R8, 0x4, R2 ;  /* 0x0000000408027825 */ /* 0x001fc600078e0002 */
[----:B------:R-:W-:Y:S02]  /*0990*/  MOV R6, R2 ;  /* 0x0000000200067202 */ /* 0x000fe40000000f00 */
[----:B------:R-:W-:-:S07]  /*09a0*/  MOV R5, R3 ;  /* 0x0000000300057202 */ /* 0x000fce0000000f00 */
.L_x_15:
[----:B-1----:R-:W-:Y:S01]  /*09b0*/  IMAD.WIDE R2, R7, 0x4, R10 ;  /* 0x0000000407027825 */ /* 0x002fe200078e020a */
[----:B------:R-:W-:-:S05]  /*09c0*/  MOV R4, R6 ;  /* 0x0000000600047202 */ /* 0x000fca0000000f00 */
[----:B------:R-:W2:Y:S04]  /*09d0*/  LDG.E R2, desc[UR16][R2.64] ;  /* 0x0000001002027981 */ /* 0x000ea8000c1e1900 */
[----:B------:R0:W2:Y:S01]  /*09e0*/  LDG.E R4, desc[UR16][R4.64] ;  /* 0x0000001004047981 */ /* 0x0000a2000c1e1900 */
[----:B------:R-:W-:Y:S01]  /*09f0*/  UIADD3 UR4, UPT, UPT, UR4, 0x1, URZ ;  /* 0x0000000104047890 */ /* 0x000fe2000fffe0ff */
[----:B------:R-:W-:Y:S02]  /*0a00*/  IADD3 R6, P0, PT, R6, 0x4, RZ ;  /* 0x0000000406067810 */ /* 0x000fe40007f1e0ff */
[----:B------:R-:W-:Y:S01]  /*0a10*/  IADD3 R7, PT, PT, R7, 0x1, RZ ;  /* 0x0000000107077810 */ /* 0x000fe20007ffe0ff */
[----:B------:R-:W-:Y:S01]  /*0a20*/  UISETP.NE.AND UP0, UPT, UR4, URZ, UPT ;  /* 0x000000ff0400728c */ /* 0x000fe2000bf05270 */
[----:B0-----:R-:W-:Y:S01]  /*0a30*/  IADD3.X R5, PT, PT, RZ, R5, RZ, P0, !PT ;  /* 0x00000005ff057210 */ /* 0x001fe200007fe4ff */
[----:B--2---:R-:W-:-:S07]  /*0a40*/  FFMA R15, R2, R4, R15 ;  /* 0x00000004020f7223 */ /* 0x004fce000000000f */
[----:B------:R-:W-:Y:S05]  /*0a50*/  BRA.U UP0, `(.L_x_15) ;  /* 0xfffffffd00d47547 */ /* 0x000fea000b83ffff */
.L_x_10:
[----:B------:R-:W0:Y:S02]  /*0a60*/  LDC.64 R2, c[0x0][0x390] ;  /* 0x0000e400ff027b82 */ /* 0x000e240000000a00 */
[----:B0-----:R-:W-:-:S05]  /*0a70*/  IMAD.WIDE R2, R0, 0x4, R2 ;  /* 0x0000000400027825 */ /* 0x001fca00078e0202 */
[----:B------:R-:W-:Y:S01]  /*0a80*/  STG.E desc[UR16][R2.64], R15 ;  /* 0x0000000f02007986 */ /* 0x000fe2000c101910 */
[----:B------:R-:W-:Y:S05]  /*0a90*/  EXIT ;  /* 0x000000000000794d */ /* 0x000fea0003800000 */
.L_x_16:
        /* <DEDUP_REMOVED lines=14> */
.L_x_21:


//--------------------- .nv.shared.reserved.0     --------------------------
	.section	.nv.shared.reserved.0,"aw",@nobits
	.weak		__nv_reservedSMEM_offset_0_alias
	.size		__nv_reservedSMEM_offset_0_alias, 0, 64
	.other		__nv_reservedSMEM_offset_0_alias,@"STO_CUDA_RESERVED_SHARED STV_DEFAULT"
__nv_reservedSMEM_offset_0_alias:
	.zero		0
	.zero		64


//--------------------- .nv.constant0.ComputeOutputError --------------------------
	.section	.nv.constant0.ComputeOutputError,"a",@progbits
	.sectionflags	@""
	.align	4
.nv.constant0.ComputeOutputError:
	.zero		924


//--------------------- .nv.constant0.ComputeGradient --------------------------
	.section	.nv.constant0.ComputeGradient,"a",@progbits
	.sectionflags	@""
	.align	4
.nv.constant0.ComputeGradient:
	.zero		924


//--------------------- .nv.constant0.SigmoidActivation --------------------------
	.section	.nv.constant0.SigmoidActivation,"a",@progbits
	.sectionflags	@""
	.align	4
.nv.constant0.SigmoidActivation:
	.zero		908


//--------------------- .nv.constant0.MatVecMul   --------------------------
	.section	.nv.constant0.MatVecMul,"a",@progbits
	.sectionflags	@""
	.align	4
.nv.constant0.MatVecMul:
	.zero		928


//--------------------- SYMBOLS --------------------------

	.type		.nv.reservedSmem.offset0,@object
	.size		.nv.reservedSmem.offset0,0x4
